//
// Generated by NVIDIA NVVM Compiler
//
// Compiler Build ID: CL-36424714
// Cuda compilation tools, release 13.0, V13.0.88
// Based on NVVM 20.0.0
//

.version 9.0
.target sm_100
.address_size 64

	// .globl	_Z9dotKernelPfS_S_

.visible .entry _Z9dotKernelPfS_S_(
	.param .u64 .ptr .align 1 _Z9dotKernelPfS_S__param_0,
	.param .u64 .ptr .align 1 _Z9dotKernelPfS_S__param_1,
	.param .u64 .ptr .align 1 _Z9dotKernelPfS_S__param_2
)
{
	.reg .b32 	%r<5>;
	.reg .b32 	%f<4>;
	.reg .b64 	%rd<11>;

	ld.param.u64 	%rd1, [_Z9dotKernelPfS_S__param_0];
	ld.param.u64 	%rd2, [_Z9dotKernelPfS_S__param_1];
	ld.param.u64 	%rd3, [_Z9dotKernelPfS_S__param_2];
	cvta.to.global.u64 	%rd4, %rd1;
	cvta.to.global.u64 	%rd5, %rd3;
	cvta.to.global.u64 	%rd6, %rd2;
	mov.u32 	%r1, %ctaid.x;
	mov.u32 	%r2, %ntid.x;
	mov.u32 	%r3, %tid.x;
	mad.lo.s32 	%r4, %r1, %r2, %r3;
	mul.wide.s32 	%rd7, %r4, 4;
	add.s64 	%rd8, %rd6, %rd7;
	ld.global.f32 	%f1, [%rd8];
	add.s64 	%rd9, %rd5, %rd7;
	ld.global.f32 	%f2, [%rd9];
	mul.f32 	%f3, %f1, %f2;
	add.s64 	%rd10, %rd4, %rd7;
	st.global.f32 	[%rd10], %f3;
	ret;

}


// ===== COMPILED SASS (sm_100) =====

	.target	sm_100

	.elftype	@"ET_EXEC"


//--------------------- .note.nv.tkinfo           --------------------------
	.section	.note.nv.tkinfo,"",@"SHT_NOTE"
	.sectionflags	@"SHF_NOTE_NV_TKINFO"
	.tkinfo
        /*0018*/ 	.word	0x00000002
        /*0030*/ 	.string	""
        /*0030*/ 	.string	"ptxas"
        /*0030*/ 	.string	"Cuda compilation tools, release 13.0, V13.0.88"
        /*0030*/ 	.string	"Build cuda_13.0.r13.0/compiler.36424714_0"
        /*0030*/ 	.string	"-arch sm_100 -m 64 "



//--------------------- .note.nv.cuinfo           --------------------------
	.section	.note.nv.cuinfo,"",@"SHT_NOTE"
	.sectionflags	@"SHF_NOTE_NV_CUINFO"
        /*0018*/ 	.short	0x0002
        /*001a*/ 	.short	0x0064
        /*001c*/ 	.short	0x0082
	.zero		2


//--------------------- .nv.info                  --------------------------
	.section	.nv.info,"",@"SHT_CUDA_INFO"
	.align	4


	//----- nvinfo : EIATTR_REGCOUNT
	.align		4
        /*0000*/ 	.byte	0x04, 0x2f
        /*0002*/ 	.short	(.L_1 - .L_0)
	.align		4
.L_0:
        /*0004*/ 	.word	index@(_Z9dotKernelPfS_S_)
        /*0008*/ 	.word	0x0000000c


	//----- nvinfo : EIATTR_FRAME_SIZE
	.align		4
.L_1:
        /*000c*/ 	.byte	0x04, 0x11
        /*000e*/ 	.short	(.L_3 - .L_2)
	.align		4
.L_2:
        /*0010*/ 	.word	index@(_Z9dotKernelPfS_S_)
        /*0014*/ 	.word	0x00000000


	//----- nvinfo : EIATTR_MIN_STACK_SIZE
	.align		4
.L_3:
        /*0018*/ 	.byte	0x04, 0x12
        /*001a*/ 	.short	(.L_5 - .L_4)
	.align		4
.L_4:
        /*001c*/ 	.word	index@(_Z9dotKernelPfS_S_)
        /*0020*/ 	.word	0x00000000
.L_5:


//--------------------- .nv.compat                --------------------------
	.section	.nv.compat,"",@"SHT_CUDA_COMPAT_INFO"
	.align	4
        /*0000*/ 	.byte	0x02, 0x09, 0x00, 0x00, 0x02, 0x02, 0x01, 0x00, 0x02, 0x05, 0x05, 0x00, 0x03, 0x07, 0x01, 0x01
        /*0010*/ 	.byte	0x02, 0x03, 0x00, 0x00, 0x02, 0x06, 0x01, 0x00, 0x04, 0x0b, 0x08, 0x00, 0x09, 0x00, 0x00, 0x00
        /*0020*/ 	.byte	0x00, 0x00, 0x00, 0x00


//--------------------- .nv.info._Z9dotKernelPfS_S_ --------------------------
	.section	.nv.info._Z9dotKernelPfS_S_,"",@"SHT_CUDA_INFO"
	.sectionflags	@""
	.align	4


	//----- nvinfo : EIATTR_CUDA_API_VERSION
	.align		4
        /*0000*/ 	.byte	0x04, 0x37
        /*0002*/ 	.short	(.L_7 - .L_6)
.L_6:
        /*0004*/ 	.word	0x00000082


	//----- nvinfo : EIATTR_KPARAM_INFO
	.align		4
.L_7:
        /*0008*/ 	.byte	0x04, 0x17
        /*000a*/ 	.short	(.L_9 - .L_8)
.L_8:
        /*000c*/ 	.word	0x00000000
        /*0010*/ 	.short	0x0002
        /*0012*/ 	.short	0x0010
        /*0014*/ 	.byte	0x00, 0xf5, 0x21, 0x00


	//----- nvinfo : EIATTR_KPARAM_INFO
	.align		4
.L_9:
        /*0018*/ 	.byte	0x04, 0x17
        /*001a*/ 	.short	(.L_11 - .L_10)
.L_10:
        /*001c*/ 	.word	0x00000000
        /*0020*/ 	.short	0x0001
        /*0022*/ 	.short	0x0008
        /*0024*/ 	.byte	0x00, 0xf5, 0x21, 0x00


	//----- nvinfo : EIATTR_KPARAM_INFO
	.align		4
.L_11:
        /*0028*/ 	.byte	0x04, 0x17
        /*002a*/ 	.short	(.L_13 - .L_12)
.L_12:
        /*002c*/ 	.word	0x00000000
        /*0030*/ 	.short	0x0000
        /*0032*/ 	.short	0x0000
        /*0034*/ 	.byte	0x00, 0xf5, 0x21, 0x00


	//----- nvinfo : EIATTR_SPARSE_MMA_MASK
	.align		4
.L_13:
        /*0038*/ 	.byte	0x03, 0x50
        /*003a*/ 	.short	0x0000


	//----- nvinfo : EIATTR_MAXREG_COUNT
	.align		4
        /*003c*/ 	.byte	0x03, 0x1b
        /*003e*/ 	.short	0x00ff


	//----- nvinfo : EIATTR_MERCURY_ISA_VERSION
	.align		4
        /*0040*/ 	.byte	0x03, 0x5f
        /*0042*/ 	.short	0x0101


	//----- nvinfo : EIATTR_VRC_CTA_INIT_COUNT
	.align		4
        /*0044*/ 	.byte	0x02, 0x4a
	.zero		1
	.zero		1


	//----- nvinfo : EIATTR_EXIT_INSTR_OFFSETS
	.align		4
        /*0048*/ 	.byte	0x04, 0x1c
        /*004a*/ 	.short	(.L_15 - .L_14)


	//   ....[0]....
.L_14:
        /*004c*/ 	.word	0x00000100


	//----- nvinfo : EIATTR_CBANK_PARAM_SIZE
	.align		4
.L_15:
        /*0050*/ 	.byte	0x03, 0x19
        /*0052*/ 	.short	0x0018


	//----- nvinfo : EIATTR_PARAM_CBANK
	.align		4
        /*0054*/ 	.byte	0x04, 0x0a
        /*0056*/ 	.short	(.L_17 - .L_16)
	.align		4
.L_16:
        /*0058*/ 	.word	index@(.nv.constant0._Z9dotKernelPfS_S_)
        /*005c*/ 	.short	0x0380
        /*005e*/ 	.short	0x0018


	//----- nvinfo : EIATTR_SW_WAR
	.align		4
.L_17:
        /*0060*/ 	.byte	0x04, 0x36
        /*0062*/ 	.short	(.L_19 - .L_18)
.L_18:
        /*0064*/ 	.word	0x00000008
.L_19:


//--------------------- .nv.callgraph             --------------------------
	.section	.nv.callgraph,"",@"SHT_CUDA_CALLGRAPH"
	.align	4
	.sectionentsize	8
	.align		4
        /*0000*/ 	.word	0x00000000
	.align		4
        /*0004*/ 	.word	0xffffffff
	.align		4
        /*0008*/ 	.word	0x00000000
	.align		4
        /*000c*/ 	.word	0xfffffffe
	.align		4
        /*0010*/ 	.word	0x00000000
	.align		4
        /*0014*/ 	.word	0xfffffffd
	.align		4
        /*0018*/ 	.word	0x00000000
	.align		4
        /*001c*/ 	.word	0xfffffffc


//--------------------- .text._Z9dotKernelPfS_S_  --------------------------
	.section	.text._Z9dotKernelPfS_S_,"ax",@progbits
	.align	128
        .global         _Z9dotKernelPfS_S_
        .type           _Z9dotKernelPfS_S_,@function
        .size           _Z9dotKernelPfS_S_,(.L_x_1 - _Z9dotKernelPfS_S_)
        .other          _Z9dotKernelPfS_S_,@"STO_CUDA_ENTRY STV_DEFAULT"
_Z9dotKernelPfS_S_:
.text._Z9dotKernelPfS_S_:
[----:B------:R-:W-:Y:S01]  /*0000*/  LDC R1, c[0x0][0x37c] ;  /* 0x0000df00ff017b82 */ /* 0x000fe20000000800 */
[----:B------:R-:W0:Y:S07]  /*0010*/  S2R R0, SR_TID.X ;  /* 0x0000000000007919 */ /* 0x000e2e0000002100 */
[----:B------:R-:W0:Y:S01]  /*0020*/  S2UR UR6, SR_CTAID.X ;  /* 0x00000000000679c3 */ /* 0x000e220000002500 */
[----:B------:R-:W1:Y:S07]  /*0030*/  LDCU.64 UR4, c[0x0][0x358] ;  /* 0x00006b00ff0477ac */ /* 0x000e6e0008000a00 */
[----:B------:R-:W0:Y:S08]  /*0040*/  LDC R9, c[0x0][0x360] ;  /* 0x0000d800ff097b82 */ /* 0x000e300000000800 */
[----:B------:R-:W2:Y:S08]  /*0050*/  LDC.64 R2, c[0x0][0x388] ;  /* 0x0000e200ff027b82 */ /* 0x000eb00000000a00 */
[----:B------:R-:W3:Y:S01]  /*0060*/  LDC.64 R4, c[0x0][0x390] ;  /* 0x0000e400ff047b82 */ /* 0x000ee20000000a00 */
[----:B0-----:R-:W-:-:S07]  /*0070*/  IMAD R9, R9, UR6, R0 ;  /* 0x0000000609097c24 */ /* 0x001fce000f8e0200 */
[----:B------:R-:W0:Y:S01]  /*0080*/  LDC.64 R6, c[0x0][0x380] ;  /* 0x0000e000ff067b82 */ /* 0x000e220000000a00 */
[----:B--2---:R-:W-:-:S06]  /*0090*/  IMAD.WIDE R2, R9, 0x4, R2 ;  /* 0x0000000409027825 */ /* 0x004fcc00078e0202 */
[----:B-1----:R-:W2:Y:S01]  /*00a0*/  LDG.E R2, desc[UR4][R2.64] ;  /* 0x0000000402027981 */ /* 0x002ea2000c1e1900 */
[----:B---3--:R-:W-:-:S06]  /*00b0*/  IMAD.WIDE R4, R9, 0x4, R4 ;  /* 0x0000000409047825 */ /* 0x008fcc00078e0204 */
[----:B------:R-:W2:Y:S01]  /*00c0*/  LDG.E R5, desc[UR4][R4.64] ;  /* 0x0000000404057981 */ /* 0x000ea2000c1e1900 */
[----:B0-----:R-:W-:-:S04]  /*00d0*/  IMAD.WIDE R6, R9, 0x4, R6 ;  /* 0x0000000409067825 */ /* 0x001fc800078e0206 */
[----:B--2---:R-:W-:-:S05]  /*00e0*/  FMUL R9, R2, R5 ;  /* 0x0000000502097220 */ /* 0x004fca0000400000 */
[----:B------:R-:W-:Y:S01]  /*00f0*/  STG.E desc[UR4][R6.64], R9 ;  /* 0x0000000906007986 */ /* 0x000fe2000c101904 */
[----:B------:R-:W-:Y:S05]  /*0100*/  EXIT ;  /* 0x000000000000794d */ /* 0x000fea0003800000 */
.L_x_0:
[----:B------:R-:W-:-:S00]  /*0110*/  BRA `(.L_x_0) ;  /* 0xfffffffc00fc7947 */ /* 0x000fc0000383ffff */
[----:B------:R-:W-:-:S00]  /*0120*/  NOP ;  /* 0x0000000000007918 */ /* 0x000fc00000000000 */
        /* <DEDUP_REMOVED lines=13> */
.L_x_1:


//--------------------- .nv.shared.reserved.0     --------------------------
	.section	.nv.shared.reserved.0,"aw",@nobits
	.weak		__nv_reservedSMEM_offset_0_alias
	.size		__nv_reservedSMEM_offset_0_alias, 0, 64
	.other		__nv_reservedSMEM_offset_0_alias,@"STO_CUDA_RESERVED_SHARED STV_DEFAULT"
__nv_reservedSMEM_offset_0_alias:
	.zero		0
	.zero		64


//--------------------- .nv.constant0._Z9dotKernelPfS_S_ --------------------------
	.section	.nv.constant0._Z9dotKernelPfS_S_,"a",@progbits
	.sectionflags	@""
	.align	4
.nv.constant0._Z9dotKernelPfS_S_:
	.zero		920


//--------------------- SYMBOLS --------------------------

	.type		.nv.reservedSmem.offset0,@object
	.size		.nv.reservedSmem.offset0,0x4
